	.headerflags	@"EF_CUDA_TEXMODE_UNIFIED EF_CUDA_64BIT_ADDRESS EF_CUDA_ACCELERATORS EF_CUDA_SM90 EF_CUDA_VIRTUAL_SM(EF_CUDA_SM90)"
	.elftype	@"ET_EXEC"


//--------------------- .nv.info                  --------------------------
	.section	.nv.info,"",@"SHT_CUDA_INFO"
	.align	4


	//----- nvinfo : EIATTR_REGCOUNT
	.align		4
        /*0000*/ 	.byte	0x04, 0x2f
        /*0002*/ 	.short	(.L_3 - .L_2)
	.align		4
.L_2:
        /*0004*/ 	.word	index@(triton_per_fused__native_batch_norm_legit_no_training_add_mean_relu_34)
        /*0008*/ 	.word	0x00000020


	//----- nvinfo : EIATTR_MIN_STACK_SIZE
	.align		4
.L_3:
        /*000c*/ 	.byte	0x04, 0x12
        /*000e*/ 	.short	(.L_5 - .L_4)
	.align		4
.L_4:
        /*0010*/ 	.word	index@(triton_per_fused__native_batch_norm_legit_no_training_add_mean_relu_34)
        /*0014*/ 	.word	0x00000000


	//----- nvinfo : EIATTR_FRAME_SIZE
	.align		4
.L_5:
        /*0018*/ 	.byte	0x04, 0x11
        /*001a*/ 	.short	(.L_7 - .L_6)
	.align		4
.L_6:
        /*001c*/ 	.word	index@(triton_per_fused__native_batch_norm_legit_no_training_add_mean_relu_34)
        /*0020*/ 	.word	0x00000000


	//----- nvinfo : EIATTR_MIN_STACK_SIZE
	.align		4
.L_7:
        /*0024*/ 	.byte	0x04, 0x12
        /*0026*/ 	.short	(.L_9 - .L_8)
	.align		4
.L_8:
        /*0028*/ 	.word	index@(triton_per_fused__native_batch_norm_legit_no_training_add_mean_relu_34)
        /*002c*/ 	.word	0x00000000
.L_9:


//--------------------- .nv.info.triton_per_fused__native_batch_norm_legit_no_training_add_mean_relu_34 --------------------------
	.section	.nv.info.triton_per_fused__native_batch_norm_legit_no_training_add_mean_relu_34,"",@"SHT_CUDA_INFO"
	.sectionflags	@""
	.align	4


	//----- nvinfo : EIATTR_CUDA_API_VERSION
	.align		4
        /*0000*/ 	.byte	0x04, 0x37
        /*0002*/ 	.short	(.L_11 - .L_10)
.L_10:
        /*0004*/ 	.word	0x0000007c


	//----- nvinfo : EIATTR_KPARAM_INFO
	.align		4
.L_11:
        /*0008*/ 	.byte	0x04, 0x17
        /*000a*/ 	.short	(.L_13 - .L_12)
.L_12:
        /*000c*/ 	.word	0x00000000
        /*0010*/ 	.short	0x0009
        /*0012*/ 	.short	0x0044
        /*0014*/ 	.byte	0x00, 0xf0, 0x11, 0x00


	//----- nvinfo : EIATTR_KPARAM_INFO
	.align		4
.L_13:
        /*0018*/ 	.byte	0x04, 0x17
        /*001a*/ 	.short	(.L_15 - .L_14)
.L_14:
        /*001c*/ 	.word	0x00000000
        /*0020*/ 	.short	0x0008
        /*0022*/ 	.short	0x0040
        /*0024*/ 	.byte	0x00, 0xf0, 0x11, 0x00


	//----- nvinfo : EIATTR_KPARAM_INFO
	.align		4
.L_15:
        /*0028*/ 	.byte	0x04, 0x17
        /*002a*/ 	.short	(.L_17 - .L_16)
.L_16:
        /*002c*/ 	.word	0x00000000
        /*0030*/ 	.short	0x0007
        /*0032*/ 	.short	0x0038
        /*0034*/ 	.byte	0x00, 0xf4, 0x21, 0x00


	//----- nvinfo : EIATTR_KPARAM_INFO
	.align		4
.L_17:
        /*0038*/ 	.byte	0x04, 0x17
        /*003a*/ 	.short	(.L_19 - .L_18)
.L_18:
        /*003c*/ 	.word	0x00000000
        /*0040*/ 	.short	0x0006
        /*0042*/ 	.short	0x0030
        /*0044*/ 	.byte	0x00, 0xf4, 0x21, 0x00


	//----- nvinfo : EIATTR_KPARAM_INFO
	.align		4
.L_19:
        /*0048*/ 	.byte	0x04, 0x17
        /*004a*/ 	.short	(.L_21 - .L_20)
.L_20:
        /*004c*/ 	.word	0x00000000
        /*0050*/ 	.short	0x0005
        /*0052*/ 	.short	0x0028
        /*0054*/ 	.byte	0x00, 0xf4, 0x21, 0x00


	//----- nvinfo : EIATTR_KPARAM_INFO
	.align		4
.L_21:
        /*0058*/ 	.byte	0x04, 0x17
        /*005a*/ 	.short	(.L_23 - .L_22)
.L_22:
        /*005c*/ 	.word	0x00000000
        /*0060*/ 	.short	0x0004
        /*0062*/ 	.short	0x0020
        /*0064*/ 	.byte	0x00, 0xf4, 0x21, 0x00


	//----- nvinfo : EIATTR_KPARAM_INFO
	.align		4
.L_23:
        /*0068*/ 	.byte	0x04, 0x17
        /*006a*/ 	.short	(.L_25 - .L_24)
.L_24:
        /*006c*/ 	.word	0x00000000
        /*0070*/ 	.short	0x0003
        /*0072*/ 	.short	0x0018
        /*0074*/ 	.byte	0x00, 0xf4, 0x21, 0x00


	//----- nvinfo : EIATTR_KPARAM_INFO
	.align		4
.L_25:
        /*0078*/ 	.byte	0x04, 0x17
        /*007a*/ 	.short	(.L_27 - .L_26)
.L_26:
        /*007c*/ 	.word	0x00000000
        /*0080*/ 	.short	0x0002
        /*0082*/ 	.short	0x0010
        /*0084*/ 	.byte	0x00, 0xf4, 0x21, 0x00


	//----- nvinfo : EIATTR_KPARAM_INFO
	.align		4
.L_27:
        /*0088*/ 	.byte	0x04, 0x17
        /*008a*/ 	.short	(.L_29 - .L_28)
.L_28:
        /*008c*/ 	.word	0x00000000
        /*0090*/ 	.short	0x0001
        /*0092*/ 	.short	0x0008
        /*0094*/ 	.byte	0x00, 0xf4, 0x21, 0x00


	//----- nvinfo : EIATTR_KPARAM_INFO
	.align		4
.L_29:
        /*0098*/ 	.byte	0x04, 0x17
        /*009a*/ 	.short	(.L_31 - .L_30)
.L_30:
        /*009c*/ 	.word	0x00000000
        /*00a0*/ 	.short	0x0000
        /*00a2*/ 	.short	0x0000
        /*00a4*/ 	.byte	0x00, 0xf4, 0x21, 0x00


	//----- nvinfo : EIATTR_SPARSE_MMA_MASK
	.align		4
.L_31:
        /*00a8*/ 	.byte	0x03, 0x50
        /*00aa*/ 	.short	0x0000


	//----- nvinfo : EIATTR_MAXREG_COUNT
	.align		4
        /*00ac*/ 	.byte	0x03, 0x1b
        /*00ae*/ 	.short	0x00ff


	//----- nvinfo : EIATTR_COOP_GROUP_MASK_REGIDS
	.align		4
        /*00b0*/ 	.byte	0x04, 0x29
        /*00b2*/ 	.short	(.L_33 - .L_32)


	//   ....[0]....
.L_32:
        /*00b4*/ 	.word	0xffffffff


	//   ....[1]....
        /*00b8*/ 	.word	0xffffffff


	//   ....[2]....
        /*00bc*/ 	.word	0xffffffff


	//   ....[3]....
        /*00c0*/ 	.word	0xffffffff


	//   ....[4]....
        /*00c4*/ 	.word	0xffffffff


	//   ....[5]....
        /*00c8*/ 	.word	0xffffffff


	//   ....[6]....
        /*00cc*/ 	.word	0xffffffff


	//   ....[7]....
        /*00d0*/ 	.word	0xffffffff


	//----- nvinfo : EIATTR_COOP_GROUP_INSTR_OFFSETS
	.align		4
.L_33:
        /*00d4*/ 	.byte	0x04, 0x28
        /*00d6*/ 	.short	(.L_35 - .L_34)


	//   ....[0]....
.L_34:
        /*00d8*/ 	.word	0x00000a50


	//   ....[1]....
        /*00dc*/ 	.word	0x00000a60


	//   ....[2]....
        /*00e0*/ 	.word	0x00000a90


	//   ....[3]....
        /*00e4*/ 	.word	0x00000aa0


	//   ....[4]....
        /*00e8*/ 	.word	0x00000ad0


	//   ....[5]....
        /*00ec*/ 	.word	0x00000ae0


	//   ....[6]....
        /*00f0*/ 	.word	0x00000b10


	//   ....[7]....
        /*00f4*/ 	.word	0x00000b20


	//----- nvinfo : EIATTR_EXIT_INSTR_OFFSETS
	.align		4
.L_35:
        /*00f8*/ 	.byte	0x04, 0x1c
        /*00fa*/ 	.short	(.L_37 - .L_36)


	//   ....[0]....
.L_36:
        /*00fc*/ 	.word	0x00000c70


	//   ....[1]....
        /*0100*/ 	.word	0x00000ca0


	//----- nvinfo : EIATTR_REQNTID
	.align		4
.L_37:
        /*0104*/ 	.byte	0x04, 0x10
        /*0106*/ 	.short	(.L_39 - .L_38)
.L_38:
        /*0108*/ 	.word	0x00000100
        /*010c*/ 	.word	0x00000001
        /*0110*/ 	.word	0x00000001


	//----- nvinfo : EIATTR_CBANK_PARAM_SIZE
	.align		4
.L_39:
        /*0114*/ 	.byte	0x03, 0x19
        /*0116*/ 	.short	0x0048


	//----- nvinfo : EIATTR_PARAM_CBANK
	.align		4
        /*0118*/ 	.byte	0x04, 0x0a
        /*011a*/ 	.short	(.L_41 - .L_40)
	.align		4
.L_40:
        /*011c*/ 	.word	index@(.nv.constant0.triton_per_fused__native_batch_norm_legit_no_training_add_mean_relu_34)
        /*0120*/ 	.short	0x0210
        /*0122*/ 	.short	0x0048


	//----- nvinfo : EIATTR_SW_WAR
	.align		4
.L_41:
        /*0124*/ 	.byte	0x04, 0x36
        /*0126*/ 	.short	(.L_43 - .L_42)
.L_42:
        /*0128*/ 	.word	0x00000008
.L_43:


//--------------------- .nv.callgraph             --------------------------
	.section	.nv.callgraph,"",@"SHT_CUDA_CALLGRAPH"
	.align	4
	.sectionentsize	8
	.align		4
        /*0000*/ 	.word	0x00000000
	.align		4
        /*0004*/ 	.word	0xffffffff
	.align		4
        /*0008*/ 	.word	0x00000000
	.align		4
        /*000c*/ 	.word	0xfffffffe
	.align		4
        /*0010*/ 	.word	0x00000000
	.align		4
        /*0014*/ 	.word	0xfffffffd
	.align		4
        /*0018*/ 	.word	0x00000000
	.align		4
        /*001c*/ 	.word	0xfffffffc


//--------------------- .nv.constant4             --------------------------
	.section	.nv.constant4,"a",@progbits
	.align	8
	.align		8
.nv.constant4:
        /*0000*/ 	.dword	_$_str
	.align		8
        /*0008*/ 	.dword	_$_str_$_2


//--------------------- .text.triton_per_fused__native_batch_norm_legit_no_training_add_mean_relu_34 --------------------------
	.section	.text.triton_per_fused__native_batch_norm_legit_no_training_add_mean_relu_34,"ax",@progbits
	.sectionflags	@"SHF_BARRIERS=1"
	.align	128
        .global         triton_per_fused__native_batch_norm_legit_no_training_add_mean_relu_34
        .type           triton_per_fused__native_batch_norm_legit_no_training_add_mean_relu_34,@function
        .size           triton_per_fused__native_batch_norm_legit_no_training_add_mean_relu_34,(.L_x_1 - triton_per_fused__native_batch_norm_legit_no_training_add_mean_relu_34)
        .other          triton_per_fused__native_batch_norm_legit_no_training_add_mean_relu_34,@"STO_CUDA_ENTRY STV_DEFAULT"
triton_per_fused__native_batch_norm_legit_no_training_add_mean_relu_34:
.text.triton_per_fused__native_batch_norm_legit_no_training_add_mean_relu_34:
[----:B------:R-:W0:Y:S01]  /*0000*/  LDC R1, c[0x0][0x28] ;  /* 0x00000a00ff017b82 */ /* 0x000e220000000800 */
[----:B------:R-:W1:Y:S07]  /*0010*/  S2R R3, SR_TID.X ;  /* 0x0000000000037919 */ /* 0x000e6e0000002100 */
[----:B------:R-:W2:Y:S01]  /*0020*/  LDC.64 R4, c[0x0][0x228] ;  /* 0x00008a00ff047b82 */ /* 0x000ea20000000a00 */
[----:B------:R-:W3:Y:S01]  /*0030*/  S2R R0, SR_CTAID.X ;  /* 0x0000000000007919 */ /* 0x000ee20000002500 */
[----:B------:R-:W-:Y:S01]  /*0040*/  IMAD.MOV.U32 R18, RZ, RZ, RZ ;  /* 0x000000ffff127224 */ /* 0x000fe200078e00ff */
[----:B------:R-:W-:-:S05]  /*0050*/  ULDC.64 UR6, c[0x0][0x208] ;  /* 0x0000820000067ab9 */ /* 0x000fca0000000a00 */
[----:B------:R-:W4:Y:S08]  /*0060*/  LDC.64 R12, c[0x0][0x218] ;  /* 0x00008600ff0c7b82 */ /* 0x000f300000000a00 */
[----:B------:R-:W5:Y:S08]  /*0070*/  LDC.64 R28, c[0x0][0x230] ;  /* 0x00008c00ff1c7b82 */ /* 0x000f700000000a00 */
[----:B------:R-:W4:Y:S01]  /*0080*/  LDC.64 R24, c[0x0][0x238] ;  /* 0x00008e00ff187b82 */ /* 0x000f220000000a00 */
[----:B-1----:R-:W-:-:S02]  /*0090*/  SHF.R.U32.HI R7, RZ, 0x4, R3 ;  /* 0x00000004ff077819 */ /* 0x002fc40000011603 */
[----:B---3--:R-:W-:Y:S02]  /*00a0*/  SHF.L.U32 R20, R0, 0x5, RZ ;  /* 0x0000000500147819 */ /* 0x008fe400000006ff */
[----:B------:R-:W-:Y:S02]  /*00b0*/  SHF.R.S32.HI R9, RZ, 0x1a, R0 ;  /* 0x0000001aff097819 */ /* 0x000fe40000011400 */
[----:B------:R-:W-:Y:S02]  /*00c0*/  SGXT.U32 R7, R7, 0x4 ;  /* 0x000000040707781a */ /* 0x000fe40000000000 */
[----:B------:R-:W-:Y:S02]  /*00d0*/  SGXT R9, R9, 0x1 ;  /* 0x000000010909781a */ /* 0x000fe40000000200 */
[----:B------:R-:W-:Y:S02]  /*00e0*/  LOP3.LUT R2, R20, R7, RZ, 0xfc, !PT ;  /* 0x0000000714027212 */ /* 0x000fe400078efcff */
[----:B------:R-:W-:-:S02]  /*00f0*/  LOP3.LUT R0, R20, 0x10, R7, 0xfe, !PT ;  /* 0x0000001014007812 */ /* 0x000fc400078efe07 */
[C---:B------:R-:W-:Y:S02]  /*0100*/  LEA.HI R6, R9.reuse, R2, RZ, 0x9 ;  /* 0x0000000209067211 */ /* 0x040fe400078f48ff */
[----:B------:R-:W-:Y:S02]  /*0110*/  LEA.HI R9, R9, R0, RZ, 0x9 ;  /* 0x0000000009097211 */ /* 0x000fe400078f48ff */
[----:B------:R-:W-:Y:S02]  /*0120*/  ISETP.GE.AND P2, PT, R0, 0x800, PT ;  /* 0x000008000000780c */ /* 0x000fe40003f46270 */
[----:B------:R-:W-:Y:S02]  /*0130*/  LOP3.LUT R27, R9, 0xfffffe00, RZ, 0xc0, !PT ;  /* 0xfffffe00091b7812 */ /* 0x000fe400078ec0ff */
[----:B------:R-:W-:Y:S01]  /*0140*/  LOP3.LUT R7, R6, 0xfffffe00, RZ, 0xc0, !PT ;  /* 0xfffffe0006077812 */ /* 0x000fe200078ec0ff */
[----:B------:R-:W-:Y:S01]  /*0150*/  IMAD.MOV.U32 R6, RZ, RZ, RZ ;  /* 0x000000ffff067224 */ /* 0x000fe200078e00ff */
[----:B------:R-:W-:-:S02]  /*0160*/  IADD3 R27, R0, -R27, RZ ;  /* 0x8000001b001b7210 */ /* 0x000fc40007ffe0ff */
[----:B------:R-:W-:Y:S02]  /*0170*/  ISETP.GE.AND P1, PT, R2, 0x800, PT ;  /* 0x000008000200780c */ /* 0x000fe40003f26270 */
[----:B------:R-:W-:Y:S01]  /*0180*/  IADD3 R7, R2, -R7, RZ ;  /* 0x8000000702077210 */ /* 0x000fe20007ffe0ff */
[----:B--2---:R-:W-:-:S04]  /*0190*/  IMAD.WIDE R14, R27, 0x4, R4 ;  /* 0x000000041b0e7825 */ /* 0x004fc800078e0204 */
[----:B------:R-:W-:Y:S01]  /*01a0*/  IMAD.WIDE R8, R7, 0x4, R4 ;  /* 0x0000000407087825 */ /* 0x000fe200078e0204 */
[----:B------:R-:W2:Y:S01]  /*01b0*/  @!P2 LDG.E.EL R18, desc[UR6][R14.64] ;  /* 0x000000060e12a981 */ /* 0x000ea2000c2e1900 */
[----:B------:R-:W1:Y:S04]  /*01c0*/  LDC.64 R4, c[0x0][0x220] ;  /* 0x00008800ff047b82 */ /* 0x000e680000000a00 */
[----:B------:R3:W2:Y:S01]  /*01d0*/  @!P1 LDG.E.EL R6, desc[UR6][R8.64] ;  /* 0x0000000608069981 */ /* 0x0006a2000c2e1900 */
[----:B------:R-:W-:Y:S01]  /*01e0*/  IMAD.SHL.U32 R19, R3, 0x4, RZ ;  /* 0x0000000403137824 */ /* 0x000fe200078e00ff */
[----:B------:R-:W-:-:S04]  /*01f0*/  CS2R R22, SRZ ;  /* 0x0000000000167805 */ /* 0x000fc8000001ff00 */
[----:B------:R-:W-:-:S04]  /*0200*/  LOP3.LUT R19, R19, 0x3c, RZ, 0xc0, !PT ;  /* 0x0000003c13137812 */ /* 0x000fc800078ec0ff */
[----:B------:R-:W-:Y:S02]  /*0210*/  LEA R0, R0, R19, 0x6 ;  /* 0x0000001300007211 */ /* 0x000fe400078e30ff */
[----:B---3--:R-:W-:Y:S01]  /*0220*/  CS2R R8, SRZ ;  /* 0x0000000000087805 */ /* 0x008fe2000001ff00 */
[----:B-1----:R-:W-:-:S05]  /*0230*/  IMAD.WIDE R10, R27, 0x4, R4 ;  /* 0x000000041b0a7825 */ /* 0x002fca00078e0204 */
[----:B------:R1:W3:Y:S01]  /*0240*/  @!P2 LDG.E.EL R23, desc[UR6][R10.64] ;  /* 0x000000060a17a981 */ /* 0x0002e2000c2e1900 */
[----:B----4-:R-:W-:Y:S01]  /*0250*/  IMAD.WIDE R14, R0, 0x4, R12 ;  /* 0x00000004000e7825 */ /* 0x010fe200078e020c */
[----:B-1----:R-:W-:Y:S01]  /*0260*/  CS2R R10, SRZ ;  /* 0x00000000000a7805 */ /* 0x002fe2000001ff00 */
[----:B------:R-:W-:-:S05]  /*0270*/  HFMA2.MMA R21, -RZ, RZ, 0, 0 ;  /* 0x00000000ff157435 */ /* 0x000fca00000001ff */
[----:B------:R1:W4:Y:S01]  /*0280*/  @!P2 LDG.E.128 R8, desc[UR6][R14.64] ;  /* 0x000000060e08a981 */ /* 0x000322000c1e1d00 */
[----:B-----5:R-:W-:-:S04]  /*0290*/  IMAD.WIDE R16, R27, 0x4, R28 ;  /* 0x000000041b107825 */ /* 0x020fc800078e021c */
[----:B0-----:R-:W-:Y:S01]  /*02a0*/  IMAD.WIDE R26, R27, 0x4, R24 ;  /* 0x000000041b1a7825 */ /* 0x001fe200078e0218 */
[----:B------:R2:W5:Y:S04]  /*02b0*/  @!P2 LDG.E.EL R22, desc[UR6][R16.64] ;  /* 0x000000061016a981 */ /* 0x000568000c2e1900 */
[----:B------:R0:W5:Y:S01]  /*02c0*/  @!P2 LDG.E.EL R21, desc[UR6][R26.64] ;  /* 0x000000061a15a981 */ /* 0x000162000c2e1900 */
[----:B-1----:R-:W-:Y:S01]  /*02d0*/  IMAD.MOV.U32 R15, RZ, RZ, 0x3e800000 ;  /* 0x3e800000ff0f7424 */ /* 0x002fe200078e00ff */
[----:B------:R-:W-:Y:S01]  /*02e0*/  LEA R2, R2, R19, 0x6 ;  /* 0x0000001302027211 */ /* 0x000fe200078e30ff */
[----:B------:R-:W-:Y:S02]  /*02f0*/  IMAD.MOV.U32 R19, RZ, RZ, RZ ;  /* 0x000000ffff137224 */ /* 0x000fe400078e00ff */
[----:B------:R-:W-:-:S04]  /*0300*/  IMAD.WIDE R28, R7, 0x4, R28 ;  /* 0x00000004071c7825 */ /* 0x000fc800078e021c */
[C---:B------:R-:W-:Y:S01]  /*0310*/  IMAD.WIDE R4, R7.reuse, 0x4, R4 ;  /* 0x0000000407047825 */ /* 0x040fe200078e0204 */
[----:B------:R1:W5:Y:S03]  /*0320*/  @!P1 LDG.E.EL R19, desc[UR6][R28.64] ;  /* 0x000000061c139981 */ /* 0x000366000c2e1900 */
[----:B------:R-:W-:-:S04]  /*0330*/  IMAD.WIDE R24, R7, 0x4, R24 ;  /* 0x0000000407187825 */ /* 0x000fc800078e0218 */
[----:B------:R-:W-:-:S04]  /*0340*/  IMAD.WIDE R12, R2, 0x4, R12 ;  /* 0x00000004020c7825 */ /* 0x000fc800078e020c */
[----:B--2---:R-:W-:-:S04]  /*0350*/  FADD R16, R18, 9.9999997473787516356e-06 ;  /* 0x3727c5ac12107421 */ /* 0x004fc80000000000 */
[----:B0-----:R-:W0:Y:S01]  /*0360*/  MUFU.SQRT R26, R16 ;  /* 0x00000010001a7308 */ /* 0x001e220000002000 */
[----:B------:R-:W-:-:S07]  /*0370*/  FADD R6, R6, 9.9999997473787516356e-06 ;  /* 0x3727c5ac06067421 */ /* 0x000fce0000000000 */
[----:B------:R-:W2:Y:S01]  /*0380*/  MUFU.SQRT R6, R6 ;  /* 0x0000000600067308 */ /* 0x000ea20000002000 */
[C---:B0-----:R-:W-:Y:S02]  /*0390*/  FSETP.GT.AND P3, PT, R26.reuse, 8.50705917302346158658e+37, PT ;  /* 0x7e8000001a00780b */ /* 0x041fe40003f64000 */
[----:B------:R-:W-:Y:S02]  /*03a0*/  FSETP.GEU.AND P5, PT, R26, 1.175494350822287508e-38, PT ;  /* 0x008000001a00780b */ /* 0x000fe40003fae000 */
[----:B--2---:R-:W-:-:S09]  /*03b0*/  FSETP.GT.AND P0, PT, R6, 8.50705917302346158658e+37, PT ;  /* 0x7e8000000600780b */ /* 0x004fd20003f04000 */
[----:B------:R-:W-:-:S04]  /*03c0*/  @P3 FMUL R26, R26, 0.25 ;  /* 0x3e8000001a1a3820 */ /* 0x000fc80000400000 */
[----:B------:R-:W-:Y:S01]  /*03d0*/  @!P5 FMUL R26, R26, 16777216 ;  /* 0x4b8000001a1ad820 */ /* 0x000fe20000400000 */
[----:B------:R-:W-:-:S05]  /*03e0*/  FSETP.GEU.AND P4, PT, R6, 1.175494350822287508e-38, PT ;  /* 0x008000000600780b */ /* 0x000fca0003f8e000 */
[----:B------:R-:W0:Y:S01]  /*03f0*/  MUFU.RCP R26, R26 ;  /* 0x0000001a001a7308 */ /* 0x000e220000001000 */
[C---:B------:R-:W-:Y:S02]  /*0400*/  FSEL R27, R15.reuse, 1, P0 ;  /* 0x3f8000000f1b7808 */ /* 0x040fe40000000000 */
[----:B------:R-:W-:Y:S01]  /*0410*/  FSEL R15, R15, 1, P3 ;  /* 0x3f8000000f0f7808 */ /* 0x000fe20001800000 */
[----:B------:R-:W-:-:S04]  /*0420*/  @P0 FMUL R6, R6, 0.25 ;  /* 0x3e80000006060820 */ /* 0x000fc80000400000 */
[----:B------:R-:W-:Y:S01]  /*0430*/  @!P5 FMUL R15, R15, 16777216 ;  /* 0x4b8000000f0fd820 */ /* 0x000fe20000400000 */
[----:B------:R-:W-:-:S04]  /*0440*/  @!P4 FMUL R6, R6, 16777216 ;  /* 0x4b8000000606c820 */ /* 0x000fc80000400000 */
[----:B------:R2:W1:Y:S01]  /*0450*/  MUFU.RCP R18, R6 ;  /* 0x0000000600127308 */ /* 0x0004620000001000 */
[----:B0-----:R-:W-:Y:S02]  /*0460*/  FMUL R26, R26, R15 ;  /* 0x0000000f1a1a7220 */ /* 0x001fe40000400000 */
[----:B------:R-:W0:Y:S01]  /*0470*/  LDC.64 R14, c[0x0][0x240] ;  /* 0x00009000ff0e7b82 */ /* 0x000e220000000a00 */
[----:B------:R-:W-:Y:S01]  /*0480*/  CS2R R16, SRZ ;  /* 0x0000000000107805 */ /* 0x000fe2000001ff00 */
[----:B------:R-:W-:Y:S01]  /*0490*/  @!P4 FMUL R27, R27, 16777216 ;  /* 0x4b8000001b1bc820 */ /* 0x000fe20000400000 */
[----:B----4-:R-:W-:Y:S02]  /*04a0*/  SEL R8, R8, RZ, !P2 ;  /* 0x000000ff08087207 */ /* 0x010fe40005000000 */
[----:B------:R-:W-:Y:S02]  /*04b0*/  SEL R9, R9, RZ, !P2 ;  /* 0x000000ff09097207 */ /* 0x000fe40005000000 */
[----:B------:R-:W-:Y:S01]  /*04c0*/  SEL R10, R10, RZ, !P2 ;  /* 0x000000ff0a0a7207 */ /* 0x000fe20005000000 */
[----:B------:R4:W5:Y:S01]  /*04d0*/  @!P1 LDG.E.EL R17, desc[UR6][R4.64] ;  /* 0x0000000604119981 */ /* 0x000962000c2e1900 */
[----:B-1----:R-:W-:-:S02]  /*04e0*/  SEL R28, R11, RZ, !P2 ;  /* 0x000000ff0b1c7207 */ /* 0x002fc40005000000 */
[----:B--2---:R-:W-:Y:S01]  /*04f0*/  CS2R R6, SRZ ;  /* 0x0000000000067805 */ /* 0x004fe2000001ff00 */
[----:B------:R-:W-:Y:S01]  /*0500*/  FMUL R18, R18, R27 ;  /* 0x0000001b12127220 */ /* 0x000fe20000400000 */
[----:B------:R1:W2:Y:S01]  /*0510*/  @!P1 LDG.E.EL R16, desc[UR6][R24.64] ;  /* 0x0000000618109981 */ /* 0x0002a2000c2e1900 */
[--C-:B---3--:R-:W-:Y:S01]  /*0520*/  FADD R27, R8, -R23.reuse ;  /* 0x80000017081b7221 */ /* 0x108fe20000000000 */
[--C-:B------:R-:W-:Y:S01]  /*0530*/  FADD R11, R10, -R23.reuse ;  /* 0x800000170a0b7221 */ /* 0x100fe20000000000 */
[----:B----4-:R-:W-:Y:S01]  /*0540*/  CS2R R4, SRZ ;  /* 0x0000000000047805 */ /* 0x010fe2000001ff00 */
[--C-:B-1----:R-:W-:Y:S01]  /*0550*/  FADD R25, R9, -R23.reuse ;  /* 0x8000001709197221 */ /* 0x102fe20000000000 */
[----:B------:R-:W-:-:S04]  /*0560*/  FADD R9, R28, -R23 ;  /* 0x800000171c097221 */ /* 0x000fc80000000000 */
[----:B------:R1:W3:Y:S01]  /*0570*/  @!P1 LDG.E.128 R4, desc[UR6][R12.64] ;  /* 0x000000060c049981 */ /* 0x0002e2000c1e1d00 */
[C---:B------:R-:W-:Y:S01]  /*0580*/  FMUL R23, R26.reuse, R27 ;  /* 0x0000001b1a177220 */ /* 0x040fe20000400000 */
[C---:B------:R-:W-:Y:S01]  /*0590*/  FMUL R28, R26.reuse, R25 ;  /* 0x000000191a1c7220 */ /* 0x040fe20000400000 */
[C---:B------:R-:W-:Y:S01]  /*05a0*/  FMUL R29, R26.reuse, R11 ;  /* 0x0000000b1a1d7220 */ /* 0x040fe20000400000 */
[----:B------:R-:W-:Y:S01]  /*05b0*/  FMUL R26, R26, R9 ;  /* 0x000000091a1a7220 */ /* 0x000fe20000400000 */
[----:B------:R-:W-:Y:S02]  /*05c0*/  CS2R R8, SRZ ;  /* 0x0000000000087805 */ /* 0x000fe4000001ff00 */
[----:B------:R-:W-:Y:S01]  /*05d0*/  CS2R R10, SRZ ;  /* 0x00000000000a7805 */ /* 0x000fe2000001ff00 */
[----:B0-----:R-:W-:-:S04]  /*05e0*/  IMAD.WIDE R24, R0, 0x4, R14 ;  /* 0x0000000400187825 */ /* 0x001fc800078e020e */
[-CC-:B-----5:R-:W-:Y:S01]  /*05f0*/  FFMA R27, R26, R22.reuse, R21.reuse ;  /* 0x000000161a1b7223 */ /* 0x1a0fe20000000015 */
[-CC-:B------:R-:W-:Y:S01]  /*0600*/  FFMA R26, R29, R22.reuse, R21.reuse ;  /* 0x000000161d1a7223 */ /* 0x180fe20000000015 */
[-CC-:B------:R-:W-:Y:S01]  /*0610*/  FFMA R28, R28, R22.reuse, R21.reuse ;  /* 0x000000161c1c7223 */ /* 0x180fe20000000015 */
[----:B------:R-:W-:Y:S01]  /*0620*/  FFMA R21, R23, R22, R21 ;  /* 0x0000001617157223 */ /* 0x000fe20000000015 */
[----:B------:R-:W-:Y:S01]  /*0630*/  IMAD.WIDE R22, R2, 0x4, R14 ;  /* 0x0000000402167825 */ /* 0x000fe200078e020e */
[----:B------:R-:W4:Y:S01]  /*0640*/  @!P2 LDG.E.128 R8, desc[UR6][R24.64] ;  /* 0x000000061808a981 */ /* 0x000f22000c1e1d00 */
[----:B-1----:R-:W-:Y:S02]  /*0650*/  CS2R R12, SRZ ;  /* 0x00000000000c7805 */ /* 0x002fe4000001ff00 */
[----:B------:R-:W-:-:S06]  /*0660*/  CS2R R14, SRZ ;  /* 0x00000000000e7805 */ /* 0x000fcc000001ff00 */
[----:B------:R0:W5:Y:S01]  /*0670*/  @!P1 LDG.E.128 R12, desc[UR6][R22.64] ;  /* 0x00000006160c9981 */ /* 0x000162000c1e1d00 */
[----:B------:R-:W1:Y:S01]  /*0680*/  S2UR UR5, SR_CgaCtaId ;  /* 0x00000000000579c3 */ /* 0x000e620000008800 */
[----:B------:R-:W-:Y:S02]  /*0690*/  UMOV UR4, 0x400 ;  /* 0x0000040000047882 */ /* 0x000fe40000000000 */
[----:B-1----:R-:W-:Y:S01]  /*06a0*/  UPRMT UR4, UR5, 0x654, UR4 ;  /* 0x0000065405047896 */ /* 0x002fe20008000004 */
[----:B0-----:R-:W-:-:S05]  /*06b0*/  LOP3.LUT R22, R3, 0x1f, RZ, 0xc0, !PT ;  /* 0x0000001f03167812 */ /* 0x001fca00078ec0ff */
[----:B------:R-:W-:Y:S02]  /*06c0*/  LEA R22, R22, UR4, 0x2 ;  /* 0x0000000416167c11 */ /* 0x000fe4000f8e10ff */
[----:B---3--:R-:W-:Y:S02]  /*06d0*/  SEL R7, R7, RZ, !P1 ;  /* 0x000000ff07077207 */ /* 0x008fe40004800000 */
[----:B------:R-:W-:Y:S02]  /*06e0*/  SEL R24, R6, RZ, !P1 ;  /* 0x000000ff06187207 */ /* 0x000fe40004800000 */
[----:B------:R-:W-:Y:S02]  /*06f0*/  SEL R6, R5, RZ, !P1 ;  /* 0x000000ff05067207 */ /* 0x000fe40004800000 */
[----:B------:R-:W-:Y:S01]  /*0700*/  SEL R4, R4, RZ, !P1 ;  /* 0x000000ff04047207 */ /* 0x000fe20004800000 */
[--C-:B------:R-:W-:Y:S01]  /*0710*/  FADD R5, R7, -R17.reuse ;  /* 0x8000001107057221 */ /* 0x100fe20000000000 */
[--C-:B------:R-:W-:Y:S01]  /*0720*/  FADD R7, R24, -R17.reuse ;  /* 0x8000001118077221 */ /* 0x100fe20000000000 */
[----:B------:R-:W-:-:S02]  /*0730*/  FADD R25, R6, -R17 ;  /* 0x8000001106197221 */ /* 0x000fc40000000000 */
[----:B------:R-:W-:Y:S01]  /*0740*/  FADD R17, R4, -R17 ;  /* 0x8000001104117221 */ /* 0x000fe20000000000 */
[C---:B------:R-:W-:Y:S01]  /*0750*/  FMUL R4, R18.reuse, R5 ;  /* 0x0000000512047220 */ /* 0x040fe20000400000 */
[C---:B------:R-:W-:Y:S01]  /*0760*/  FMUL R29, R18.reuse, R7 ;  /* 0x00000007121d7220 */ /* 0x040fe20000400000 */
[C---:B------:R-:W-:Y:S01]  /*0770*/  FMUL R5, R18.reuse, R25 ;  /* 0x0000001912057220 */ /* 0x040fe20000400000 */
[----:B----4-:R-:W-:Y:S01]  /*0780*/  SEL R9, R9, RZ, !P2 ;  /* 0x000000ff09097207 */ /* 0x010fe20005000000 */
[----:B------:R-:W-:Y:S01]  /*0790*/  FMUL R17, R18, R17 ;  /* 0x0000001112117220 */ /* 0x000fe20000400000 */
[----:B------:R-:W-:Y:S01]  /*07a0*/  SEL R8, R8, RZ, !P2 ;  /* 0x000000ff08087207 */ /* 0x000fe20005000000 */
[-CC-:B--2---:R-:W-:Y:S01]  /*07b0*/  FFMA R7, R4, R19.reuse, R16.reuse ;  /* 0x0000001304077223 */ /* 0x184fe20000000010 */
[-CC-:B------:R-:W-:Y:S01]  /*07c0*/  FFMA R6, R29, R19.reuse, R16.reuse ;  /* 0x000000131d067223 */ /* 0x180fe20000000010 */
[--C-:B------:R-:W-:Y:S01]  /*07d0*/  FFMA R5, R5, R19, R16.reuse ;  /* 0x0000001305057223 */ /* 0x100fe20000000010 */
[----:B------:R-:W-:Y:S01]  /*07e0*/  FSETP.GEU.AND P6, PT, R28, -R9, PT ;  /* 0x800000091c00720b */ /* 0x000fe20003fce000 */
[----:B------:R-:W-:Y:S01]  /*07f0*/  FFMA R16, R17, R19, R16 ;  /* 0x0000001311107223 */ /* 0x000fe20000000010 */
[----:B------:R-:W-:Y:S01]  /*0800*/  FADD R28, R9, R28 ;  /* 0x0000001c091c7221 */ /* 0x000fe20000000000 */
[----:B------:R-:W-:-:S02]  /*0810*/  SEL R17, R10, RZ, !P2 ;  /* 0x000000ff0a117207 */ /* 0x000fc40005000000 */
[----:B------:R-:W-:Y:S02]  /*0820*/  SEL R4, R11, RZ, !P2 ;  /* 0x000000ff0b047207 */ /* 0x000fe40005000000 */
[----:B------:R-:W-:Y:S01]  /*0830*/  FSETP.GEU.AND P0, PT, R21, -R8, PT ;  /* 0x800000081500720b */ /* 0x000fe20003f0e000 */
[----:B------:R-:W-:Y:S01]  /*0840*/  FADD R21, R8, R21 ;  /* 0x0000001508157221 */ /* 0x000fe20000000000 */
[----:B-----5:R-:W-:Y:S02]  /*0850*/  SEL R9, R12, RZ, !P1 ;  /* 0x000000ff0c097207 */ /* 0x020fe40004800000 */
[----:B------:R-:W-:Y:S02]  /*0860*/  SEL R10, R13, RZ, !P1 ;  /* 0x000000ff0d0a7207 */ /* 0x000fe40004800000 */
[----:B------:R-:W-:Y:S01]  /*0870*/  FSETP.GEU.AND P3, PT, R27, -R4, PT ;  /* 0x800000041b00720b */ /* 0x000fe20003f6e000 */
[----:B------:R-:W-:Y:S01]  /*0880*/  FADD R27, R4, R27 ;  /* 0x0000001b041b7221 */ /* 0x000fe20000000000 */
[----:B------:R-:W-:Y:S01]  /*0890*/  SEL R13, R14, RZ, !P1 ;  /* 0x000000ff0e0d7207 */ /* 0x000fe20004800000 */
[----:B------:R-:W-:Y:S01]  /*08a0*/  FADD R8, R9, R16 ;  /* 0x0000001009087221 */ /* 0x000fe20000000000 */
[----:B------:R-:W-:Y:S01]  /*08b0*/  FSETP.GEU.AND P5, PT, R16, -R9, PT ;  /* 0x800000091000720b */ /* 0x000fe20003fae000 */
[----:B------:R-:W-:Y:S01]  /*08c0*/  FADD R9, R10, R5 ;  /* 0x000000050a097221 */ /* 0x000fe20000000000 */
[----:B------:R-:W-:-:S02]  /*08d0*/  FSEL R4, R21, RZ, P0 ;  /* 0x000000ff15047208 */ /* 0x000fc40000000000 */
[----:B------:R-:W-:Y:S01]  /*08e0*/  FSETP.GEU.AND P0, PT, R5, -R10, PT ;  /* 0x8000000a0500720b */ /* 0x000fe20003f0e000 */
[----:B------:R-:W-:Y:S01]  /*08f0*/  FADD R10, R13, R6 ;  /* 0x000000060d0a7221 */ /* 0x000fe20000000000 */
[----:B------:R-:W-:Y:S01]  /*0900*/  FSETP.GEU.AND P4, PT, R26, -R17, PT ;  /* 0x800000111a00720b */ /* 0x000fe20003f8e000 */
[----:B------:R-:W-:Y:S01]  /*0910*/  FADD R26, R17, R26 ;  /* 0x0000001a111a7221 */ /* 0x000fe20000000000 */
[----:B------:R-:W-:Y:S02]  /*0920*/  SEL R12, R15, RZ, !P1 ;  /* 0x000000ff0f0c7207 */ /* 0x000fe40004800000 */
[----:B------:R-:W-:Y:S02]  /*0930*/  FSEL R8, R8, RZ, P5 ;  /* 0x000000ff08087208 */ /* 0x000fe40002800000 */
[----:B------:R-:W-:Y:S02]  /*0940*/  FSEL R5, R28, RZ, P6 ;  /* 0x000000ff1c057208 */ /* 0x000fe40003000000 */
[----:B------:R-:W-:-:S02]  /*0950*/  FSETP.GEU.AND P5, PT, R6, -R13, PT ;  /* 0x8000000d0600720b */ /* 0x000fc40003fae000 */
[----:B------:R-:W-:Y:S01]  /*0960*/  FSEL R9, R9, RZ, P0 ;  /* 0x000000ff09097208 */ /* 0x000fe20000000000 */
[----:B------:R-:W-:Y:S01]  /*0970*/  FADD R11, R12, R7 ;  /* 0x000000070c0b7221 */ /* 0x000fe20000000000 */
[----:B------:R-:W-:Y:S01]  /*0980*/  FSETP.GEU.AND P6, PT, R7, -R12, PT ;  /* 0x8000000c0700720b */ /* 0x000fe20003fce000 */
[----:B------:R-:W-:Y:S01]  /*0990*/  FADD R15, R4, R5 ;  /* 0x00000005040f7221 */ /* 0x000fe20000000000 */
[----:B------:R-:W-:Y:S01]  /*09a0*/  FSEL R6, R26, RZ, P4 ;  /* 0x000000ff1a067208 */ /* 0x000fe20002000000 */
[----:B------:R-:W-:Y:S01]  /*09b0*/  FADD R13, R8, R9 ;  /* 0x00000009080d7221 */ /* 0x000fe20000000000 */
[----:B------:R-:W-:Y:S02]  /*09c0*/  FSEL R10, R10, RZ, P5 ;  /* 0x000000ff0a0a7208 */ /* 0x000fe40002800000 */
[----:B------:R-:W-:Y:S01]  /*09d0*/  FSEL R7, R27, RZ, P3 ;  /* 0x000000ff1b077208 */ /* 0x000fe20001800000 */
[----:B------:R-:W-:Y:S01]  /*09e0*/  FADD R14, R6, R15 ;  /* 0x0000000f060e7221 */ /* 0x000fe20000000000 */
[----:B------:R-:W-:Y:S01]  /*09f0*/  FSEL R11, R11, RZ, P6 ;  /* 0x000000ff0b0b7208 */ /* 0x000fe20003000000 */
[----:B------:R-:W-:-:S02]  /*0a00*/  FADD R12, R10, R13 ;  /* 0x0000000d0a0c7221 */ /* 0x000fc40000000000 */
[----:B------:R-:W-:Y:S02]  /*0a10*/  FADD R14, R7, R14 ;  /* 0x0000000e070e7221 */ /* 0x000fe40000000000 */
[----:B------:R-:W-:-:S03]  /*0a20*/  FADD R12, R11, R12 ;  /* 0x0000000c0b0c7221 */ /* 0x000fc60000000000 */
[----:B------:R-:W-:Y:S02]  /*0a30*/  FSEL R14, R14, RZ, !P2 ;  /* 0x000000ff0e0e7208 */ /* 0x000fe40005000000 */
[----:B------:R-:W-:-:S03]  /*0a40*/  FSEL R12, R12, RZ, !P1 ;  /* 0x000000ff0c0c7208 */ /* 0x000fc60004800000 */
[----:B------:R-:W0:Y:S04]  /*0a50*/  SHFL.BFLY PT, R15, R14, 0x8, 0x1f ;  /* 0x0d001f000e0f7f89 */ /* 0x000e2800000e0000 */
[----:B------:R-:W1:Y:S01]  /*0a60*/  SHFL.BFLY PT, R13, R12, 0x8, 0x1f ;  /* 0x0d001f000c0d7f89 */ /* 0x000e6200000e0000 */
[----:B0-----:R-:W-:Y:S01]  /*0a70*/  FADD R17, R14, R15 ;  /* 0x0000000f0e117221 */ /* 0x001fe20000000000 */
[----:B-1----:R-:W-:-:S04]  /*0a80*/  FADD R13, R12, R13 ;  /* 0x0000000d0c0d7221 */ /* 0x002fc80000000000 */
        /* <DEDUP_REMOVED lines=10> */
[----:B------:R-:W-:-:S04]  /*0b30*/  SHF.R.U32.HI R21, RZ, 0x4, R3 ;  /* 0x00000004ff157819 */ /* 0x000fc80000011603 */
[----:B------:R-:W-:-:S04]  /*0b40*/  SGXT.U32 R21, R21, 0x4 ;  /* 0x000000041515781a */ /* 0x000fc80000000000 */
[----:B------:R-:W-:Y:S01]  /*0b50*/  LEA R21, R21, UR4, 0x2 ;  /* 0x0000000415157c11 */ /* 0x000fe2000f8e10ff */
[----:B0-----:R-:W-:Y:S01]  /*0b60*/  FADD R18, R19, R14 ;  /* 0x0000000e13127221 */ /* 0x001fe20000000000 */
[----:B-1----:R-:W-:Y:S02]  /*0b70*/  FADD R16, R15, R12 ;  /* 0x0000000c0f107221 */ /* 0x002fe40000000000 */
[----:B------:R-:W0:Y:S02]  /*0b80*/  LDC.64 R12, c[0x0][0x248] ;  /* 0x00009200ff0c7b82 */ /* 0x000e240000000a00 */
[----:B------:R1:W-:Y:S04]  /*0b90*/  STS [R21+0x40], R18 ;  /* 0x0000401215007388 */ /* 0x0003e80000000800 */
[----:B------:R1:W-:Y:S02]  /*0ba0*/  STS [R21], R16 ;  /* 0x0000001015007388 */ /* 0x0003e40000000800 */
[----:B------:R-:W-:Y:S01]  /*0bb0*/  BAR.SYNC.DEFER_BLOCKING 0x0 ;  /* 0x0000000000007b1d */ /* 0x000fe20000010000 */
[----:B------:R-:W-:-:S02]  /*0bc0*/  LOP3.LUT P0, RZ, R3, 0xe0, RZ, 0xc0, !PT ;  /* 0x000000e003ff7812 */ /* 0x000fc4000780c0ff */
[----:B------:R-:W-:-:S05]  /*0bd0*/  LOP3.LUT R17, R20, 0x1f, R3, 0xf8, !PT ;  /* 0x0000001f14117812 */ /* 0x000fca00078ef803 */
[----:B------:R-:W2:Y:S01]  /*0be0*/  LDC.64 R14, c[0x0][0x210] ;  /* 0x00008400ff0e7b82 */ /* 0x000ea20000000a00 */
[----:B0-----:R-:W-:-:S04]  /*0bf0*/  IMAD.WIDE R2, R2, 0x4, R12 ;  /* 0x0000000402027825 */ /* 0x001fc800078e020c */
[----:B------:R-:W-:Y:S01]  /*0c00*/  IMAD.WIDE R12, R0, 0x4, R12 ;  /* 0x00000004000c7825 */ /* 0x000fe200078e020c */
[----:B------:R1:W-:Y:S04]  /*0c10*/  @!P1 STG.E.128 desc[UR6][R2.64], R8 ;  /* 0x0000000802009986 */ /* 0x0003e8000c101d06 */
[----:B------:R-:W0:Y:S04]  /*0c20*/  LDS R22, [R22] ;  /* 0x0000000016167984 */ /* 0x000e280000000800 */
[----:B------:R0:W-:Y:S01]  /*0c30*/  @!P2 STG.E.128 desc[UR6][R12.64], R4 ;  /* 0x000000040c00a986 */ /* 0x0001e2000c101d06 */
[----:B------:R-:W-:Y:S01]  /*0c40*/  BAR.SYNC.DEFER_BLOCKING 0x0 ;  /* 0x0000000000007b1d */ /* 0x000fe20000010000 */
[C---:B------:R-:W-:Y:S01]  /*0c50*/  ISETP.LT.AND P0, PT, R17.reuse, 0x800, !P0 ;  /* 0x000008001100780c */ /* 0x040fe20004701270 */
[----:B--2---:R-:W-:-:S12]  /*0c60*/  IMAD.WIDE R14, R17, 0x4, R14 ;  /* 0x00000004110e7825 */ /* 0x004fd800078e020e */
[----:B01----:R-:W-:Y:S05]  /*0c70*/  @!P0 EXIT ;  /* 0x000000000000894d */ /* 0x003fea0003800000 */
[----:B0-----:R-:W-:-:S05]  /*0c80*/  FMUL R3, R22, 0.015625 ;  /* 0x3c80000016037820 */ /* 0x001fca0000400000 */
[----:B------:R-:W-:Y:S01]  /*0c90*/  STG.E desc[UR6][R14.64], R3 ;  /* 0x000000030e007986 */ /* 0x000fe2000c101906 */
[----:B------:R-:W-:Y:S05]  /*0ca0*/  EXIT ;  /* 0x000000000000794d */ /* 0x000fea0003800000 */
.L_x_0:
[----:B------:R-:W-:-:S00]  /*0cb0*/  BRA `(.L_x_0) ;  /* 0xfffffffc00fc7947 */ /* 0x000fc0000383ffff */
[----:B------:R-:W-:-:S00]  /*0cc0*/  NOP ;  /* 0x0000000000007918 */ /* 0x000fc00000000000 */
        /* <DEDUP_REMOVED lines=11> */
.L_x_1:


//--------------------- .nv.global.init           --------------------------
	.section	.nv.global.init,"aw",@progbits
.nv.global.init:
	.type		_$_str,@object
	.size		_$_str,(_$_str_$_2 - _$_str)
_$_str:
        /*0000*/ 	.byte	0x5f, 0x5f, 0x43, 0x55, 0x44, 0x41, 0x5f, 0x46, 0x54, 0x5a, 0x00
	.type		_$_str_$_2,@object
	.size		_$_str_$_2,(.L_1 - _$_str_$_2)
_$_str_$_2:
        /*000b*/ 	.byte	0x5f, 0x5f, 0x43, 0x55, 0x44, 0x41, 0x5f, 0x50, 0x52, 0x45, 0x43, 0x5f, 0x53, 0x51, 0x52, 0x54
        /*001b*/ 	.byte	0x00
.L_1:


//--------------------- .nv.shared.triton_per_fused__native_batch_norm_legit_no_training_add_mean_relu_34 --------------------------
	.section	.nv.shared.triton_per_fused__native_batch_norm_legit_no_training_add_mean_relu_34,"aw",@nobits
	.sectionflags	@""
	.align	16
	.zero		1024


//--------------------- .nv.constant0.triton_per_fused__native_batch_norm_legit_no_training_add_mean_relu_34 --------------------------
	.section	.nv.constant0.triton_per_fused__native_batch_norm_legit_no_training_add_mean_relu_34,"a",@progbits
	.sectionflags	@""
	.align	4
.nv.constant0.triton_per_fused__native_batch_norm_legit_no_training_add_mean_relu_34:
	.zero		600
